//
// Generated by NVIDIA NVVM Compiler
//
// Compiler Build ID: CL-36424714
// Cuda compilation tools, release 13.0, V13.0.88
// Based on NVVM 20.0.0
//

.version 9.0
.target sm_100
.address_size 64

	// .globl	_Z4kernPfS_

.visible .entry _Z4kernPfS_(
	.param .u64 .ptr .align 1 _Z4kernPfS__param_0,
	.param .u64 .ptr .align 1 _Z4kernPfS__param_1
)
{
	.reg .b32 	%r<5>;
	.reg .b32 	%f<51>;
	.reg .b64 	%rd<8>;

	ld.param.u64 	%rd1, [_Z4kernPfS__param_0];
	ld.param.u64 	%rd2, [_Z4kernPfS__param_1];
	mov.u32 	%r1, %tid.x;
	mov.u32 	%r2, %ctaid.x;
	shl.b32 	%r3, %r2, 9;
	add.s32 	%r4, %r3, %r1;
	cvt.rn.f32.s32 	%f1, %r4;
	mul.f32 	%f2, %f1, 0f35800000;
	mul.f32 	%f3, %f2, %f2;
	mov.f32 	%f4, 0f3F800000;
	sub.f32 	%f5, %f4, %f3;
	sqrt.rn.f32 	%f6, %f5;
	add.f32 	%f7, %f2, 0f34800000;
	mul.f32 	%f8, %f7, %f7;
	sub.f32 	%f9, %f4, %f8;
	sqrt.rn.f32 	%f10, %f9;
	add.f32 	%f11, %f6, %f10;
	mul.f32 	%f12, %f11, 0f34800000;
	fma.rn.f32 	%f13, %f12, 0f3F000000, 0f00000000;
	mul.f32 	%f14, %f7, %f10;
	fma.rn.f32 	%f15, %f2, %f6, %f14;
	mul.f32 	%f16, %f15, 0f34800000;
	fma.rn.f32 	%f17, %f16, 0f3F000000, 0f00000000;
	add.f32 	%f18, %f7, 0f34800000;
	mul.f32 	%f19, %f18, %f18;
	sub.f32 	%f20, %f4, %f19;
	sqrt.rn.f32 	%f21, %f20;
	add.f32 	%f22, %f10, %f21;
	mul.f32 	%f23, %f22, 0f34800000;
	fma.rn.f32 	%f24, %f23, 0f3F000000, %f13;
	mul.f32 	%f25, %f18, %f21;
	fma.rn.f32 	%f26, %f2, %f6, %f25;
	mul.f32 	%f27, %f26, 0f34800000;
	fma.rn.f32 	%f28, %f27, 0f3F000000, %f17;
	add.f32 	%f29, %f18, 0f34800000;
	mul.f32 	%f30, %f29, %f29;
	sub.f32 	%f31, %f4, %f30;
	sqrt.rn.f32 	%f32, %f31;
	add.f32 	%f33, %f21, %f32;
	mul.f32 	%f34, %f33, 0f34800000;
	fma.rn.f32 	%f35, %f34, 0f3F000000, %f24;
	mul.f32 	%f36, %f29, %f32;
	fma.rn.f32 	%f37, %f2, %f6, %f36;
	mul.f32 	%f38, %f37, 0f34800000;
	fma.rn.f32 	%f39, %f38, 0f3F000000, %f28;
	add.f32 	%f40, %f29, 0f34800000;
	mul.f32 	%f41, %f40, %f40;
	sub.f32 	%f42, %f4, %f41;
	sqrt.rn.f32 	%f43, %f42;
	add.f32 	%f44, %f32, %f43;
	mul.f32 	%f45, %f44, 0f34800000;
	fma.rn.f32 	%f46, %f45, 0f3F000000, %f35;
	mul.f32 	%f47, %f40, %f43;
	fma.rn.f32 	%f48, %f2, %f6, %f47;
	mul.f32 	%f49, %f48, 0f34800000;
	fma.rn.f32 	%f50, %f49, 0f3F000000, %f39;
	cvta.to.global.u64 	%rd3, %rd1;
	cvta.to.global.u64 	%rd4, %rd2;
	mul.wide.s32 	%rd5, %r4, 4;
	add.s64 	%rd6, %rd3, %rd5;
	st.global.f32 	[%rd6], %f46;
	add.s64 	%rd7, %rd4, %rd5;
	st.global.f32 	[%rd7], %f50;
	ret;

}


// ===== COMPILED SASS (sm_100) =====

	.target	sm_100

	.elftype	@"ET_EXEC"


//--------------------- .note.nv.tkinfo           --------------------------
	.section	.note.nv.tkinfo,"",@"SHT_NOTE"
	.sectionflags	@"SHF_NOTE_NV_TKINFO"
	.tkinfo
        /*0018*/ 	.word	0x00000002
        /*0030*/ 	.string	""
        /*0030*/ 	.string	"ptxas"
        /*0030*/ 	.string	"Cuda compilation tools, release 13.0, V13.0.88"
        /*0030*/ 	.string	"Build cuda_13.0.r13.0/compiler.36424714_0"
        /*0030*/ 	.string	"-arch sm_100 -m 64 "



//--------------------- .note.nv.cuinfo           --------------------------
	.section	.note.nv.cuinfo,"",@"SHT_NOTE"
	.sectionflags	@"SHF_NOTE_NV_CUINFO"
        /*0018*/ 	.short	0x0002
        /*001a*/ 	.short	0x0064
        /*001c*/ 	.short	0x0082
	.zero		2


//--------------------- .nv.info                  --------------------------
	.section	.nv.info,"",@"SHT_CUDA_INFO"
	.align	4


	//----- nvinfo : EIATTR_REGCOUNT
	.align		4
        /*0000*/ 	.byte	0x04, 0x2f
        /*0002*/ 	.short	(.L_1 - .L_0)
	.align		4
.L_0:
        /*0004*/ 	.word	index@(_Z4kernPfS_)
        /*0008*/ 	.word	0x00000014


	//----- nvinfo : EIATTR_FRAME_SIZE
	.align		4
.L_1:
        /*000c*/ 	.byte	0x04, 0x11
        /*000e*/ 	.short	(.L_3 - .L_2)
	.align		4
.L_2:
        /*0010*/ 	.word	index@($__internal_0_$__cuda_sm20_sqrt_rn_f32_slowpath)
        /*0014*/ 	.word	0x00000000


	//----- nvinfo : EIATTR_FRAME_SIZE
	.align		4
.L_3:
        /*0018*/ 	.byte	0x04, 0x11
        /*001a*/ 	.short	(.L_5 - .L_4)
	.align		4
.L_4:
        /*001c*/ 	.word	index@(_Z4kernPfS_)
        /*0020*/ 	.word	0x00000000


	//----- nvinfo : EIATTR_MIN_STACK_SIZE
	.align		4
.L_5:
        /*0024*/ 	.byte	0x04, 0x12
        /*0026*/ 	.short	(.L_7 - .L_6)
	.align		4
.L_6:
        /*0028*/ 	.word	index@(_Z4kernPfS_)
        /*002c*/ 	.word	0x00000000
.L_7:


//--------------------- .nv.compat                --------------------------
	.section	.nv.compat,"",@"SHT_CUDA_COMPAT_INFO"
	.align	4
        /*0000*/ 	.byte	0x02, 0x09, 0x00, 0x00, 0x02, 0x02, 0x01, 0x00, 0x02, 0x05, 0x05, 0x00, 0x03, 0x07, 0x01, 0x01
        /*0010*/ 	.byte	0x02, 0x03, 0x00, 0x00, 0x02, 0x06, 0x01, 0x00, 0x04, 0x0b, 0x08, 0x00, 0x01, 0x00, 0x00, 0x00
        /*0020*/ 	.byte	0x00, 0x00, 0x00, 0x00


//--------------------- .nv.info._Z4kernPfS_      --------------------------
	.section	.nv.info._Z4kernPfS_,"",@"SHT_CUDA_INFO"
	.sectionflags	@""
	.align	4


	//----- nvinfo : EIATTR_CUDA_API_VERSION
	.align		4
        /*0000*/ 	.byte	0x04, 0x37
        /*0002*/ 	.short	(.L_9 - .L_8)
.L_8:
        /*0004*/ 	.word	0x00000082


	//----- nvinfo : EIATTR_KPARAM_INFO
	.align		4
.L_9:
        /*0008*/ 	.byte	0x04, 0x17
        /*000a*/ 	.short	(.L_11 - .L_10)
.L_10:
        /*000c*/ 	.word	0x00000000
        /*0010*/ 	.short	0x0001
        /*0012*/ 	.short	0x0008
        /*0014*/ 	.byte	0x00, 0xf5, 0x21, 0x00


	//----- nvinfo : EIATTR_KPARAM_INFO
	.align		4
.L_11:
        /*0018*/ 	.byte	0x04, 0x17
        /*001a*/ 	.short	(.L_13 - .L_12)
.L_12:
        /*001c*/ 	.word	0x00000000
        /*0020*/ 	.short	0x0000
        /*0022*/ 	.short	0x0000
        /*0024*/ 	.byte	0x00, 0xf5, 0x21, 0x00


	//----- nvinfo : EIATTR_SPARSE_MMA_MASK
	.align		4
.L_13:
        /*0028*/ 	.byte	0x03, 0x50
        /*002a*/ 	.short	0x0000


	//----- nvinfo : EIATTR_MAXREG_COUNT
	.align		4
        /*002c*/ 	.byte	0x03, 0x1b
        /*002e*/ 	.short	0x00ff


	//----- nvinfo : EIATTR_MERCURY_ISA_VERSION
	.align		4
        /*0030*/ 	.byte	0x03, 0x5f
        /*0032*/ 	.short	0x0101


	//----- nvinfo : EIATTR_VRC_CTA_INIT_COUNT
	.align		4
        /*0034*/ 	.byte	0x02, 0x4a
	.zero		1
	.zero		1


	//----- nvinfo : EIATTR_EXIT_INSTR_OFFSETS
	.align		4
        /*0038*/ 	.byte	0x04, 0x1c
        /*003a*/ 	.short	(.L_15 - .L_14)


	//   ....[0]....
.L_14:
        /*003c*/ 	.word	0x000007b0


	//----- nvinfo : EIATTR_CRS_STACK_SIZE
	.align		4
.L_15:
        /*0040*/ 	.byte	0x04, 0x1e
        /*0042*/ 	.short	(.L_17 - .L_16)
.L_16:
        /*0044*/ 	.word	0x00000000


	//----- nvinfo : EIATTR_CBANK_PARAM_SIZE
	.align		4
.L_17:
        /*0048*/ 	.byte	0x03, 0x19
        /*004a*/ 	.short	0x0010


	//----- nvinfo : EIATTR_PARAM_CBANK
	.align		4
        /*004c*/ 	.byte	0x04, 0x0a
        /*004e*/ 	.short	(.L_19 - .L_18)
	.align		4
.L_18:
        /*0050*/ 	.word	index@(.nv.constant0._Z4kernPfS_)
        /*0054*/ 	.short	0x0380
        /*0056*/ 	.short	0x0010


	//----- nvinfo : EIATTR_SW_WAR
	.align		4
.L_19:
        /*0058*/ 	.byte	0x04, 0x36
        /*005a*/ 	.short	(.L_21 - .L_20)
.L_20:
        /*005c*/ 	.word	0x00000008
.L_21:


//--------------------- .nv.callgraph             --------------------------
	.section	.nv.callgraph,"",@"SHT_CUDA_CALLGRAPH"
	.align	4
	.sectionentsize	8
	.align		4
        /*0000*/ 	.word	0x00000000
	.align		4
        /*0004*/ 	.word	0xffffffff
	.align		4
        /*0008*/ 	.word	0x00000000
	.align		4
        /*000c*/ 	.word	0xfffffffe
	.align		4
        /*0010*/ 	.word	0x00000000
	.align		4
        /*0014*/ 	.word	0xfffffffd
	.align		4
        /*0018*/ 	.word	0x00000000
	.align		4
        /*001c*/ 	.word	0xfffffffc


//--------------------- .text._Z4kernPfS_         --------------------------
	.section	.text._Z4kernPfS_,"ax",@progbits
	.align	128
        .global         _Z4kernPfS_
        .type           _Z4kernPfS_,@function
        .size           _Z4kernPfS_,(.L_x_18 - _Z4kernPfS_)
        .other          _Z4kernPfS_,@"STO_CUDA_ENTRY STV_DEFAULT"
_Z4kernPfS_:
.text._Z4kernPfS_:
[----:B------:R-:W-:Y:S01]  /*0000*/  LDC R1, c[0x0][0x37c] ;  /* 0x0000df00ff017b82 */ /* 0x000fe20000000800 */
[----:B------:R-:W0:Y:S01]  /*0010*/  S2R R4, SR_TID.X ;  /* 0x0000000000047919 */ /* 0x000e220000002100 */
[----:B------:R-:W-:Y:S01]  /*0020*/  BSSY.RECONVERGENT B0, `(.L_x_0) ;  /* 0x0000012000007945 */ /* 0x000fe20003800200 */
[----:B------:R-:W0:Y:S02]  /*0030*/  S2R R3, SR_CTAID.X ;  /* 0x0000000000037919 */ /* 0x000e240000002500 */
[----:B0-----:R-:W-:-:S04]  /*0040*/  LEA R4, R3, R4, 0x9 ;  /* 0x0000000403047211 */ /* 0x001fc800078e48ff */
[----:B------:R-:W-:-:S05]  /*0050*/  I2FP.F32.S32 R5, R4 ;  /* 0x0000000400057245 */ /* 0x000fca0000201400 */
[----:B------:R-:W-:-:S04]  /*0060*/  FMUL R5, R5, 9.5367431640625e-07 ;  /* 0x3580000005057820 */ /* 0x000fc80000400000 */
[----:B------:R-:W-:-:S04]  /*0070*/  FFMA R0, -R5, R5, 1 ;  /* 0x3f80000005007423 */ /* 0x000fc80000000105 */
[----:B------:R0:W1:Y:S01]  /*0080*/  MUFU.RSQ R3, R0 ;  /* 0x0000000000037308 */ /* 0x0000620000001400 */
[----:B------:R-:W-:-:S04]  /*0090*/  IADD3 R2, PT, PT, R0, -0xd000000, RZ ;  /* 0xf300000000027810 */ /* 0x000fc80007ffe0ff */
[----:B------:R-:W-:-:S13]  /*00a0*/  ISETP.GT.U32.AND P0, PT, R2, 0x727fffff, PT ;  /* 0x727fffff0200780c */ /* 0x000fda0003f04070 */
[----:B01----:R-:W-:Y:S05]  /*00b0*/  @!P0 BRA `(.L_x_1) ;  /* 0x0000000000108947 */ /* 0x003fea0003800000 */
[----:B------:R-:W-:-:S07]  /*00c0*/  MOV R17, 0xe0 ;  /* 0x000000e000117802 */ /* 0x000fce0000000f00 */
[----:B------:R-:W-:Y:S05]  /*00d0*/  CALL.REL.NOINC `($__internal_0_$__cuda_sm20_sqrt_rn_f32_slowpath) ;  /* 0x0000000400b87944 */ /* 0x000fea0003c00000 */
[----:B------:R-:W-:Y:S01]  /*00e0*/  MOV R6, R0 ;  /* 0x0000000000067202 */ /* 0x000fe20000000f00 */
[----:B------:R-:W-:Y:S06]  /*00f0*/  BRA `(.L_x_2) ;  /* 0x0000000000107947 */ /* 0x000fec0003800000 */
.L_x_1:
[----:B------:R-:W-:Y:S01]  /*0100*/  FMUL.FTZ R7, R0, R3 ;  /* 0x0000000300077220 */ /* 0x000fe20000410000 */
[----:B------:R-:W-:-:S03]  /*0110*/  FMUL.FTZ R3, R3, 0.5 ;  /* 0x3f00000003037820 */ /* 0x000fc60000410000 */
[----:B------:R-:W-:-:S04]  /*0120*/  FFMA R0, -R7, R7, R0 ;  /* 0x0000000707007223 */ /* 0x000fc80000000100 */
[----:B------:R-:W-:-:S07]  /*0130*/  FFMA R6, R0, R3, R7 ;  /* 0x0000000300067223 */ /* 0x000fce0000000007 */
.L_x_2:
[----:B------:R-:W-:Y:S05]  /*0140*/  BSYNC.RECONVERGENT B0 ;  /* 0x0000000000007941 */ /* 0x000fea0003800200 */
.L_x_0:
[----:B------:R-:W-:Y:S01]  /*0150*/  FADD R8, R5, 2.384185791015625e-07 ;  /* 0x3480000005087421 */ /* 0x000fe20000000000 */
[----:B------:R-:W-:Y:S03]  /*0160*/  BSSY.RECONVERGENT B0, `(.L_x_3) ;  /* 0x000000e000007945 */ /* 0x000fe60003800200 */
        /* <DEDUP_REMOVED lines=9> */
.L_x_4:
[----:B------:R-:W-:Y:S01]  /*0200*/  FMUL.FTZ R7, R0, R3 ;  /* 0x0000000300077220 */ /* 0x000fe20000410000 */
[----:B------:R-:W-:-:S03]  /*0210*/  FMUL.FTZ R3, R3, 0.5 ;  /* 0x3f00000003037820 */ /* 0x000fc60000410000 */
[----:B------:R-:W-:-:S04]  /*0220*/  FFMA R0, -R7, R7, R0 ;  /* 0x0000000707007223 */ /* 0x000fc80000000100 */
[----:B------:R-:W-:-:S07]  /*0230*/  FFMA R7, R0, R3, R7 ;  /* 0x0000000300077223 */ /* 0x000fce0000000007 */
.L_x_5:
[----:B------:R-:W-:Y:S05]  /*0240*/  BSYNC.RECONVERGENT B0 ;  /* 0x0000000000007941 */ /* 0x000fea0003800200 */
.L_x_3:
[C---:B------:R-:W-:Y:S01]  /*0250*/  FADD R13, R8.reuse, 2.384185791015625e-07 ;  /* 0x34800000080d7421 */ /* 0x040fe20000000000 */
[----:B------:R-:W-:Y:S01]  /*0260*/  FMUL R8, R8, R7 ;  /* 0x0000000708087220 */ /* 0x000fe20000400000 */
[----:B------:R-:W-:Y:S01]  /*0270*/  FADD R0, R7, R6 ;  /* 0x0000000607007221 */ /* 0x000fe20000000000 */
[----:B------:R-:W-:Y:S01]  /*0280*/  BSSY.RECONVERGENT B0, `(.L_x_6) ;  /* 0x0000014000007945 */ /* 0x000fe20003800200 */
[----:B------:R-:W-:Y:S01]  /*0290*/  FFMA R3, -R13, R13, 1 ;  /* 0x3f8000000d037423 */ /* 0x000fe2000000010d */
[----:B------:R-:W-:Y:S01]  /*02a0*/  FFMA R2, R5, R6, R8 ;  /* 0x0000000605027223 */ /* 0x000fe20000000008 */
[----:B------:R-:W-:Y:S02]  /*02b0*/  FMUL R0, R0, 2.384185791015625e-07 ;  /* 0x3480000000007820 */ /* 0x000fe40000400000 */
[----:B------:R0:W1:Y:S01]  /*02c0*/  MUFU.RSQ R10, R3 ;  /* 0x00000003000a7308 */ /* 0x0000620000001400 */
[----:B------:R-:W-:Y:S01]  /*02d0*/  IADD3 R9, PT, PT, R3, -0xd000000, RZ ;  /* 0xf300000003097810 */ /* 0x000fe20007ffe0ff */
[----:B------:R-:W-:Y:S01]  /*02e0*/  FMUL R2, R2, 2.384185791015625e-07 ;  /* 0x3480000002027820 */ /* 0x000fe20000400000 */
[----:B------:R-:W-:-:S02]  /*02f0*/  FFMA R11, R0, 0.5, RZ ;  /* 0x3f000000000b7823 */ /* 0x000fc400000000ff */
[----:B------:R-:W-:Y:S01]  /*0300*/  ISETP.GT.U32.AND P0, PT, R9, 0x727fffff, PT ;  /* 0x727fffff0900780c */ /* 0x000fe20003f04070 */
[----:B------:R-:W-:-:S12]  /*0310*/  FFMA R9, R2, 0.5, RZ ;  /* 0x3f00000002097823 */ /* 0x000fd800000000ff */
[----:B01----:R-:W-:Y:S05]  /*0320*/  @!P0 BRA `(.L_x_7) ;  /* 0x0000000000148947 */ /* 0x003fea0003800000 */
[----:B------:R-:W-:Y:S02]  /*0330*/  MOV R0, R3 ;  /* 0x0000000300007202 */ /* 0x000fe40000000f00 */
[----:B------:R-:W-:-:S07]  /*0340*/  MOV R17, 0x360 ;  /* 0x0000036000117802 */ /* 0x000fce0000000f00 */
[----:B------:R-:W-:Y:S05]  /*0350*/  CALL.REL.NOINC `($__internal_0_$__cuda_sm20_sqrt_rn_f32_slowpath) ;  /* 0x0000000400187944 */ /* 0x000fea0003c00000 */
[----:B------:R-:W-:Y:S01]  /*0360*/  MOV R8, R0 ;  /* 0x0000000000087202 */ /* 0x000fe20000000f00 */
[----:B------:R-:W-:Y:S06]  /*0370*/  BRA `(.L_x_8) ;  /* 0x0000000000107947 */ /* 0x000fec0003800000 */
.L_x_7:
[----:B------:R-:W-:Y:S01]  /*0380*/  FMUL.FTZ R8, R3, R10 ;  /* 0x0000000a03087220 */ /* 0x000fe20000410000 */
[----:B------:R-:W-:-:S03]  /*0390*/  FMUL.FTZ R10, R10, 0.5 ;  /* 0x3f0000000a0a7820 */ /* 0x000fc60000410000 */
[----:B------:R-:W-:-:S04]  /*03a0*/  FFMA R3, -R8, R8, R3 ;  /* 0x0000000808037223 */ /* 0x000fc80000000103 */
[----:B------:R-:W-:-:S07]  /*03b0*/  FFMA R8, R3, R10, R8 ;  /* 0x0000000a03087223 */ /* 0x000fce0000000008 */
.L_x_8:
[----:B------:R-:W-:Y:S05]  /*03c0*/  BSYNC.RECONVERGENT B0 ;  /* 0x0000000000007941 */ /* 0x000fea0003800200 */
.L_x_6:
        /* <DEDUP_REMOVED lines=10> */
[----:B------:R-:W-:-:S02]  /*0470*/  FFMA R11, R0, 0.5, R11 ;  /* 0x3f000000000b7823 */ /* 0x000fc4000000000b */
[----:B------:R-:W-:Y:S01]  /*0480*/  ISETP.GT.U32.AND P0, PT, R13, 0x727fffff, PT ;  /* 0x727fffff0d00780c */ /* 0x000fe20003f04070 */
[----:B------:R-:W-:-:S12]  /*0490*/  FFMA R9, R2, 0.5, R9 ;  /* 0x3f00000002097823 */ /* 0x000fd80000000009 */
[----:B01----:R-:W-:Y:S05]  /*04a0*/  @!P0 BRA `(.L_x_10) ;  /* 0x00000000001c8947 */ /* 0x003fea0003800000 */
[----:B------:R-:W-:Y:S01]  /*04b0*/  BSSY.RECONVERGENT B1, `(.L_x_11) ;  /* 0x0000004000017945 */ /* 0x000fe20003800200 */
[----:B------:R-:W-:Y:S02]  /*04c0*/  MOV R0, R3 ;  /* 0x0000000300007202 */ /* 0x000fe40000000f00 */
[----:B------:R-:W-:-:S07]  /*04d0*/  MOV R17, 0x4f0 ;  /* 0x000004f000117802 */ /* 0x000fce0000000f00 */
[----:B------:R-:W-:Y:S05]  /*04e0*/  CALL.REL.NOINC `($__internal_0_$__cuda_sm20_sqrt_rn_f32_slowpath) ;  /* 0x0000000000b47944 */ /* 0x000fea0003c00000 */
[----:B------:R-:W-:Y:S05]  /*04f0*/  BSYNC.RECONVERGENT B1 ;  /* 0x0000000000017941 */ /* 0x000fea0003800200 */
.L_x_11:
[----:B------:R-:W-:Y:S01]  /*0500*/  MOV R7, R0 ;  /* 0x0000000000077202 */ /* 0x000fe20000000f00 */
[----:B------:R-:W-:Y:S06]  /*0510*/  BRA `(.L_x_12) ;  /* 0x0000000000107947 */ /* 0x000fec0003800000 */
.L_x_10:
[----:B------:R-:W-:Y:S01]  /*0520*/  FMUL.FTZ R0, R3, R10 ;  /* 0x0000000a03007220 */ /* 0x000fe20000410000 */
[----:B------:R-:W-:-:S03]  /*0530*/  FMUL.FTZ R7, R10, 0.5 ;  /* 0x3f0000000a077820 */ /* 0x000fc60000410000 */
[----:B------:R-:W-:-:S04]  /*0540*/  FFMA R3, -R0, R0, R3 ;  /* 0x0000000000037223 */ /* 0x000fc80000000103 */
[----:B------:R-:W-:-:S07]  /*0550*/  FFMA R7, R3, R7, R0 ;  /* 0x0000000703077223 */ /* 0x000fce0000000000 */
.L_x_12:
[----:B------:R-:W-:Y:S05]  /*0560*/  BSYNC.RECONVERGENT B0 ;  /* 0x0000000000007941 */ /* 0x000fea0003800200 */
.L_x_9:
[C---:B------:R-:W-:Y:S01]  /*0570*/  FADD R10, R12.reuse, 2.384185791015625e-07 ;  /* 0x348000000c0a7421 */ /* 0x040fe20000000000 */
[----:B------:R-:W-:Y:S01]  /*0580*/  FMUL R12, R12, R7 ;  /* 0x000000070c0c7220 */ /* 0x000fe20000400000 */
[----:B------:R-:W-:Y:S01]  /*0590*/  FADD R8, R7, R8 ;  /* 0x0000000807087221 */ /* 0x000fe20000000000 */
[----:B------:R-:W0:Y:S01]  /*05a0*/  LDCU.64 UR4, c[0x0][0x358] ;  /* 0x00006b00ff0477ac */ /* 0x000e220008000a00 */
[----:B------:R-:W-:Y:S01]  /*05b0*/  FFMA R0, -R10, R10, 1 ;  /* 0x3f8000000a007423 */ /* 0x000fe2000000010a */
[----:B------:R-:W-:Y:S01]  /*05c0*/  FFMA R12, R5, R6, R12 ;  /* 0x00000006050c7223 */ /* 0x000fe2000000000c */
[----:B------:R-:W-:Y:S01]  /*05d0*/  FMUL R8, R8, 2.384185791015625e-07 ;  /* 0x3480000008087820 */ /* 0x000fe20000400000 */
[----:B------:R-:W-:Y:S01]  /*05e0*/  BSSY.RECONVERGENT B0, `(.L_x_13) ;  /* 0x000000f000007945 */ /* 0x000fe20003800200 */
[----:B------:R1:W2:Y:S01]  /*05f0*/  MUFU.RSQ R3, R0 ;  /* 0x0000000000037308 */ /* 0x0002a20000001400 */
[----:B------:R-:W-:Y:S01]  /*0600*/  IADD3 R2, PT, PT, R0, -0xd000000, RZ ;  /* 0xf300000000027810 */ /* 0x000fe20007ffe0ff */
[----:B------:R-:W-:Y:S01]  /*0610*/  FMUL R12, R12, 2.384185791015625e-07 ;  /* 0x348000000c0c7820 */ /* 0x000fe20000400000 */
[----:B------:R-:W-:-:S02]  /*0620*/  FFMA R11, R8, 0.5, R11 ;  /* 0x3f000000080b7823 */ /* 0x000fc4000000000b */
[----:B------:R-:W-:Y:S01]  /*0630*/  ISETP.GT.U32.AND P0, PT, R2, 0x727fffff, PT ;  /* 0x727fffff0200780c */ /* 0x000fe20003f04070 */
[----:B------:R-:W-:-:S12]  /*0640*/  FFMA R12, R12, 0.5, R9 ;  /* 0x3f0000000c0c7823 */ /* 0x000fd80000000009 */
[----:B012---:R-:W-:Y:S05]  /*0650*/  @!P0 BRA `(.L_x_14) ;  /* 0x00000000000c8947 */ /* 0x007fea0003800000 */
[----:B------:R-:W-:-:S07]  /*0660*/  MOV R17, 0x680 ;  /* 0x0000068000117802 */ /* 0x000fce0000000f00 */
[----:B------:R-:W-:Y:S05]  /*0670*/  CALL.REL.NOINC `($__internal_0_$__cuda_sm20_sqrt_rn_f32_slowpath) ;  /* 0x0000000000507944 */ /* 0x000fea0003c00000 */
[----:B------:R-:W-:Y:S05]  /*0680*/  BRA `(.L_x_15) ;  /* 0x0000000000107947 */ /* 0x000fea0003800000 */
.L_x_14:
[----:B------:R-:W-:Y:S01]  /*0690*/  FMUL.FTZ R9, R0, R3 ;  /* 0x0000000300097220 */ /* 0x000fe20000410000 */
[----:B------:R-:W-:-:S03]  /*06a0*/  FMUL.FTZ R3, R3, 0.5 ;  /* 0x3f00000003037820 */ /* 0x000fc60000410000 */
[----:B------:R-:W-:-:S04]  /*06b0*/  FFMA R0, -R9, R9, R0 ;  /* 0x0000000909007223 */ /* 0x000fc80000000100 */
[----:B------:R-:W-:-:S07]  /*06c0*/  FFMA R0, R0, R3, R9 ;  /* 0x0000000300007223 */ /* 0x000fce0000000009 */
.L_x_15:
[----:B------:R-:W-:Y:S05]  /*06d0*/  BSYNC.RECONVERGENT B0 ;  /* 0x0000000000007941 */ /* 0x000fea0003800200 */
.L_x_13:
[----:B------:R-:W0:Y:S01]  /*06e0*/  LDC.64 R8, c[0x0][0x380] ;  /* 0x0000e000ff087b82 */ /* 0x000e220000000a00 */
[----:B------:R-:W-:Y:S01]  /*06f0*/  FMUL R10, R10, R0 ;  /* 0x000000000a0a7220 */ /* 0x000fe20000400000 */
[----:B------:R-:W-:-:S03]  /*0700*/  FADD R0, R0, R7 ;  /* 0x0000000700007221 */ /* 0x000fc60000000000 */
[----:B------:R-:W-:Y:S01]  /*0710*/  FFMA R10, R5, R6, R10 ;  /* 0x00000006050a7223 */ /* 0x000fe2000000000a */
[----:B------:R-:W-:Y:S02]  /*0720*/  FMUL R0, R0, 2.384185791015625e-07 ;  /* 0x3480000000007820 */ /* 0x000fe40000400000 */
[----:B------:R-:W1:Y:S01]  /*0730*/  LDC.64 R2, c[0x0][0x388] ;  /* 0x0000e200ff027b82 */ /* 0x000e620000000a00 */
[----:B------:R-:W-:Y:S01]  /*0740*/  FMUL R5, R10, 2.384185791015625e-07 ;  /* 0x348000000a057820 */ /* 0x000fe20000400000 */
[----:B------:R-:W-:-:S03]  /*0750*/  FFMA R11, R0, 0.5, R11 ;  /* 0x3f000000000b7823 */ /* 0x000fc6000000000b */
[----:B------:R-:W-:Y:S01]  /*0760*/  FFMA R5, R5, 0.5, R12 ;  /* 0x3f00000005057823 */ /* 0x000fe2000000000c */
[----:B0-----:R-:W-:-:S05]  /*0770*/  IMAD.WIDE R8, R4, 0x4, R8 ;  /* 0x0000000404087825 */ /* 0x001fca00078e0208 */
[----:B------:R-:W-:Y:S01]  /*0780*/  STG.E desc[UR4][R8.64], R11 ;  /* 0x0000000b08007986 */ /* 0x000fe2000c101904 */
[----:B-1----:R-:W-:-:S05]  /*0790*/  IMAD.WIDE R2, R4, 0x4, R2 ;  /* 0x0000000404027825 */ /* 0x002fca00078e0202 */
[----:B------:R-:W-:Y:S01]  /*07a0*/  STG.E desc[UR4][R2.64], R5 ;  /* 0x0000000502007986 */ /* 0x000fe2000c101904 */
[----:B------:R-:W-:Y:S05]  /*07b0*/  EXIT ;  /* 0x000000000000794d */ /* 0x000fea0003800000 */
        .weak           $__internal_0_$__cuda_sm20_sqrt_rn_f32_slowpath
        .type           $__internal_0_$__cuda_sm20_sqrt_rn_f32_slowpath,@function
        .size           $__internal_0_$__cuda_sm20_sqrt_rn_f32_slowpath,(.L_x_18 - $__internal_0_$__cuda_sm20_sqrt_rn_f32_slowpath)
$__internal_0_$__cuda_sm20_sqrt_rn_f32_slowpath:
[----:B------:R-:W-:-:S13]  /*07c0*/  LOP3.LUT P0, RZ, R0, 0x7fffffff, RZ, 0xc0, !PT ;  /* 0x7fffffff00ff7812 */ /* 0x000fda000780c0ff */
[----:B------:R-:W-:Y:S01]  /*07d0*/  @!P0 MOV R2, R0 ;  /* 0x0000000000028202 */ /* 0x000fe20000000f00 */
[----:B------:R-:W-:Y:S06]  /*07e0*/  @!P0 BRA `(.L_x_16) ;  /* 0x0000000000408947 */ /* 0x000fec0003800000 */
[----:B------:R-:W-:-:S13]  /*07f0*/  FSETP.GEU.FTZ.AND P0, PT, R0, RZ, PT ;  /* 0x000000ff0000720b */ /* 0x000fda0003f1e000 */
[----:B------:R-:W-:Y:S01]  /*0800*/  @!P0 MOV R2, 0x7fffffff ;  /* 0x7fffffff00028802 */ /* 0x000fe20000000f00 */
[----:B------:R-:W-:Y:S06]  /*0810*/  @!P0 BRA `(.L_x_16) ;  /* 0x0000000000348947 */ /* 0x000fec0003800000 */
[----:B------:R-:W-:-:S13]  /*0820*/  FSETP.GTU.FTZ.AND P0, PT, |R0|, +INF , PT ;  /* 0x7f8000000000780b */ /* 0x000fda0003f1c200 */
[----:B------:R-:W-:Y:S01]  /*0830*/  @P0 FADD.FTZ R2, R0, 1 ;  /* 0x3f80000000020421 */ /* 0x000fe20000010000 */
[----:B------:R-:W-:Y:S06]  /*0840*/  @P0 BRA `(.L_x_16) ;  /* 0x0000000000280947 */ /* 0x000fec0003800000 */
[----:B------:R-:W-:-:S13]  /*0850*/  FSETP.NEU.FTZ.AND P0, PT, |R0|, +INF , PT ;  /* 0x7f8000000000780b */ /* 0x000fda0003f1d200 */
[----:B------:R-:W-:-:S04]  /*0860*/  @P0 FFMA R3, R0, 1.84467440737095516160e+19, RZ ;  /* 0x5f80000000030823 */ /* 0x000fc800000000ff */
[----:B------:R-:W0:Y:S02]  /*0870*/  @P0 MUFU.RSQ R2, R3 ;  /* 0x0000000300020308 */ /* 0x000e240000001400 */
[----:B0-----:R-:W-:Y:S01]  /*0880*/  @P0 FMUL.FTZ R14, R3, R2 ;  /* 0x00000002030e0220 */ /* 0x001fe20000410000 */
[----:B------:R-:W-:Y:S01]  /*0890*/  @P0 FMUL.FTZ R16, R2, 0.5 ;  /* 0x3f00000002100820 */ /* 0x000fe20000410000 */
[----:B------:R-:W-:Y:S02]  /*08a0*/  @!P0 MOV R2, R0 ;  /* 0x0000000000028202 */ /* 0x000fe40000000f00 */
[----:B------:R-:W-:-:S04]  /*08b0*/  @P0 FADD.FTZ R15, -R14, -RZ ;  /* 0x800000ff0e0f0221 */ /* 0x000fc80000010100 */
[----:B------:R-:W-:-:S04]  /*08c0*/  @P0 FFMA R15, R14, R15, R3 ;  /* 0x0000000f0e0f0223 */ /* 0x000fc80000000003 */
[----:B------:R-:W-:-:S04]  /*08d0*/  @P0 FFMA R15, R15, R16, R14 ;  /* 0x000000100f0f0223 */ /* 0x000fc8000000000e */
[----:B------:R-:W-:-:S07]  /*08e0*/  @P0 FMUL.FTZ R2, R15, 2.3283064365386962891e-10 ;  /* 0x2f8000000f020820 */ /* 0x000fce0000410000 */
.L_x_16:
[----:B------:R-:W-:Y:S01]  /*08f0*/  HFMA2 R3, -RZ, RZ, 0, 0 ;  /* 0x00000000ff037431 */ /* 0x000fe200000001ff */
[----:B------:R-:W-:Y:S02]  /*0900*/  MOV R0, R2 ;  /* 0x0000000200007202 */ /* 0x000fe40000000f00 */
[----:B------:R-:W-:-:S04]  /*0910*/  MOV R2, R17 ;  /* 0x0000001100027202 */ /* 0x000fc80000000f00 */
[----:B------:R-:W-:Y:S05]  /*0920*/  RET.REL.NODEC R2 `(_Z4kernPfS_) ;  /* 0xfffffff402b47950 */ /* 0x000fea0003c3ffff */
.L_x_17:
[----:B------:R-:W-:-:S00]  /*0930*/  BRA `(.L_x_17) ;  /* 0xfffffffc00fc7947 */ /* 0x000fc0000383ffff */
[----:B------:R-:W-:-:S00]  /*0940*/  NOP ;  /* 0x0000000000007918 */ /* 0x000fc00000000000 */
        /* <DEDUP_REMOVED lines=11> */
.L_x_18:


//--------------------- .nv.shared.reserved.0     --------------------------
	.section	.nv.shared.reserved.0,"aw",@nobits
	.weak		__nv_reservedSMEM_offset_0_alias
	.size		__nv_reservedSMEM_offset_0_alias, 0, 64
	.other		__nv_reservedSMEM_offset_0_alias,@"STO_CUDA_RESERVED_SHARED STV_DEFAULT"
__nv_reservedSMEM_offset_0_alias:
	.zero		0
	.zero		64


//--------------------- .nv.constant0._Z4kernPfS_ --------------------------
	.section	.nv.constant0._Z4kernPfS_,"a",@progbits
	.sectionflags	@""
	.align	4
.nv.constant0._Z4kernPfS_:
	.zero		912


//--------------------- SYMBOLS --------------------------

	.type		.nv.reservedSmem.offset0,@object
	.size		.nv.reservedSmem.offset0,0x4
